//
// Generated by NVIDIA NVVM Compiler
//
// Compiler Build ID: CL-36424714
// Cuda compilation tools, release 13.0, V13.0.88
// Based on NVVM 20.0.0
//

.version 9.0
.target sm_100
.address_size 64

	// .globl	_Z7reduce0PiS_j
.extern .shared .align 16 .b8 sdata[];

.visible .entry _Z7reduce0PiS_j(
	.param .u64 .ptr .align 1 _Z7reduce0PiS_j_param_0,
	.param .u64 .ptr .align 1 _Z7reduce0PiS_j_param_1,
	.param .u32 _Z7reduce0PiS_j_param_2
)
{
	.reg .pred 	%p<5>;
	.reg .b32 	%r<21>;
	.reg .b64 	%rd<9>;

	ld.param.u64 	%rd2, [_Z7reduce0PiS_j_param_0];
	ld.param.u64 	%rd1, [_Z7reduce0PiS_j_param_1];
	cvta.to.global.u64 	%rd3, %rd2;
	mov.u32 	%r1, %tid.x;
	mov.u32 	%r2, %ctaid.x;
	mov.u32 	%r3, %ntid.x;
	mad.lo.s32 	%r7, %r2, %r3, %r1;
	mul.wide.u32 	%rd4, %r7, 4;
	add.s64 	%rd5, %rd3, %rd4;
	ld.global.u32 	%r8, [%rd5];
	shl.b32 	%r9, %r1, 2;
	mov.u32 	%r10, sdata;
	add.s32 	%r4, %r10, %r9;
	st.shared.u32 	[%r4], %r8;
	bar.sync 	0;
	setp.lt.u32 	%p1, %r3, 2;
	@%p1 bra 	$L__BB0_5;
	mov.b32 	%r20, 1;
$L__BB0_2:
	shl.b32 	%r6, %r20, 1;
	add.s32 	%r12, %r6, -1;
	and.b32  	%r13, %r12, %r1;
	setp.ne.s32 	%p2, %r13, 0;
	@%p2 bra 	$L__BB0_4;
	shl.b32 	%r14, %r20, 2;
	add.s32 	%r15, %r4, %r14;
	ld.shared.u32 	%r16, [%r15];
	ld.shared.u32 	%r17, [%r4];
	add.s32 	%r18, %r17, %r16;
	st.shared.u32 	[%r4], %r18;
$L__BB0_4:
	bar.sync 	0;
	setp.lt.u32 	%p3, %r6, %r3;
	mov.u32 	%r20, %r6;
	@%p3 bra 	$L__BB0_2;
$L__BB0_5:
	setp.ne.s32 	%p4, %r1, 0;
	@%p4 bra 	$L__BB0_7;
	ld.shared.u32 	%r19, [sdata];
	cvta.to.global.u64 	%rd6, %rd1;
	mul.wide.u32 	%rd7, %r2, 4;
	add.s64 	%rd8, %rd6, %rd7;
	st.global.u32 	[%rd8], %r19;
$L__BB0_7:
	ret;

}
	// .globl	_Z7reduce1PiS_j
.visible .entry _Z7reduce1PiS_j(
	.param .u64 .ptr .align 1 _Z7reduce1PiS_j_param_0,
	.param .u64 .ptr .align 1 _Z7reduce1PiS_j_param_1,
	.param .u32 _Z7reduce1PiS_j_param_2
)
{
	.reg .pred 	%p<5>;
	.reg .b32 	%r<24>;
	.reg .b64 	%rd<9>;

	ld.param.u64 	%rd2, [_Z7reduce1PiS_j_param_0];
	ld.param.u64 	%rd1, [_Z7reduce1PiS_j_param_1];
	cvta.to.global.u64 	%rd3, %rd2;
	mov.u32 	%r1, %tid.x;
	mov.u32 	%r2, %ctaid.x;
	mov.u32 	%r3, %ntid.x;
	mad.lo.s32 	%r7, %r2, %r3, %r1;
	mul.wide.u32 	%rd4, %r7, 4;
	add.s64 	%rd5, %rd3, %rd4;
	ld.global.u32 	%r8, [%rd5];
	shl.b32 	%r9, %r1, 2;
	mov.u32 	%r10, sdata;
	add.s32 	%r11, %r10, %r9;
	st.shared.u32 	[%r11], %r8;
	bar.sync 	0;
	setp.lt.u32 	%p1, %r3, 2;
	@%p1 bra 	$L__BB1_5;
	mov.b32 	%r23, 1;
$L__BB1_2:
	shl.b32 	%r5, %r23, 1;
	mul.lo.s32 	%r6, %r5, %r1;
	setp.ge.u32 	%p2, %r6, %r3;
	@%p2 bra 	$L__BB1_4;
	add.s32 	%r13, %r6, %r23;
	shl.b32 	%r14, %r13, 2;
	add.s32 	%r16, %r10, %r14;
	ld.shared.u32 	%r17, [%r16];
	shl.b32 	%r18, %r6, 2;
	add.s32 	%r19, %r10, %r18;
	ld.shared.u32 	%r20, [%r19];
	add.s32 	%r21, %r20, %r17;
	st.shared.u32 	[%r19], %r21;
$L__BB1_4:
	bar.sync 	0;
	setp.lt.u32 	%p3, %r5, %r3;
	mov.u32 	%r23, %r5;
	@%p3 bra 	$L__BB1_2;
$L__BB1_5:
	setp.ne.s32 	%p4, %r1, 0;
	@%p4 bra 	$L__BB1_7;
	ld.shared.u32 	%r22, [sdata];
	cvta.to.global.u64 	%rd6, %rd1;
	mul.wide.u32 	%rd7, %r2, 4;
	add.s64 	%rd8, %rd6, %rd7;
	st.global.u32 	[%rd8], %r22;
$L__BB1_7:
	ret;

}
	// .globl	_Z7reduce3PiS_j
.visible .entry _Z7reduce3PiS_j(
	.param .u64 .ptr .align 1 _Z7reduce3PiS_j_param_0,
	.param .u64 .ptr .align 1 _Z7reduce3PiS_j_param_1,
	.param .u32 _Z7reduce3PiS_j_param_2
)
{
	.reg .pred 	%p<5>;
	.reg .b32 	%r<18>;
	.reg .b64 	%rd<9>;

	ld.param.u64 	%rd2, [_Z7reduce3PiS_j_param_0];
	ld.param.u64 	%rd1, [_Z7reduce3PiS_j_param_1];
	cvta.to.global.u64 	%rd3, %rd2;
	mov.u32 	%r1, %tid.x;
	mov.u32 	%r2, %ctaid.x;
	mov.u32 	%r17, %ntid.x;
	mad.lo.s32 	%r7, %r2, %r17, %r1;
	mul.wide.u32 	%rd4, %r7, 4;
	add.s64 	%rd5, %rd3, %rd4;
	ld.global.u32 	%r8, [%rd5];
	shl.b32 	%r9, %r1, 2;
	mov.u32 	%r10, sdata;
	add.s32 	%r4, %r10, %r9;
	st.shared.u32 	[%r4], %r8;
	bar.sync 	0;
	setp.lt.u32 	%p1, %r17, 2;
	@%p1 bra 	$L__BB2_4;
$L__BB2_1:
	shr.u32 	%r6, %r17, 1;
	setp.ge.u32 	%p2, %r1, %r6;
	@%p2 bra 	$L__BB2_3;
	shl.b32 	%r11, %r6, 2;
	add.s32 	%r12, %r4, %r11;
	ld.shared.u32 	%r13, [%r12];
	ld.shared.u32 	%r14, [%r4];
	add.s32 	%r15, %r14, %r13;
	st.shared.u32 	[%r4], %r15;
$L__BB2_3:
	bar.sync 	0;
	setp.gt.u32 	%p3, %r17, 3;
	mov.u32 	%r17, %r6;
	@%p3 bra 	$L__BB2_1;
$L__BB2_4:
	setp.ne.s32 	%p4, %r1, 0;
	@%p4 bra 	$L__BB2_6;
	ld.shared.u32 	%r16, [sdata];
	cvta.to.global.u64 	%rd6, %rd1;
	mul.wide.u32 	%rd7, %r2, 4;
	add.s64 	%rd8, %rd6, %rd7;
	st.global.u32 	[%rd8], %r16;
$L__BB2_6:
	ret;

}
	// .globl	_Z7reduce6PiS_j
.visible .entry _Z7reduce6PiS_j(
	.param .u64 .ptr .align 1 _Z7reduce6PiS_j_param_0,
	.param .u64 .ptr .align 1 _Z7reduce6PiS_j_param_1,
	.param .u32 _Z7reduce6PiS_j_param_2
)
{
	.reg .pred 	%p<6>;
	.reg .b32 	%r<37>;
	.reg .b64 	%rd<9>;

	ld.param.u64 	%rd2, [_Z7reduce6PiS_j_param_0];
	ld.param.u64 	%rd1, [_Z7reduce6PiS_j_param_1];
	cvta.to.global.u64 	%rd3, %rd2;
	mov.u32 	%r1, %tid.x;
	mov.u32 	%r2, %ctaid.x;
	mov.u32 	%r4, %ntid.x;
	mad.lo.s32 	%r5, %r2, %r4, %r1;
	mul.wide.u32 	%rd4, %r5, 4;
	add.s64 	%rd5, %rd3, %rd4;
	ld.global.u32 	%r6, [%rd5];
	shl.b32 	%r7, %r1, 2;
	mov.u32 	%r8, sdata;
	add.s32 	%r3, %r8, %r7;
	st.shared.u32 	[%r3], %r6;
	bar.sync 	0;
	setp.gt.u32 	%p1, %r1, 255;
	@%p1 bra 	$L__BB3_2;
	ld.shared.u32 	%r9, [%r3+1024];
	ld.shared.u32 	%r10, [%r3];
	add.s32 	%r11, %r10, %r9;
	st.shared.u32 	[%r3], %r11;
$L__BB3_2:
	bar.sync 	0;
	setp.gt.u32 	%p2, %r1, 127;
	@%p2 bra 	$L__BB3_4;
	ld.shared.u32 	%r12, [%r3+512];
	ld.shared.u32 	%r13, [%r3];
	add.s32 	%r14, %r13, %r12;
	st.shared.u32 	[%r3], %r14;
$L__BB3_4:
	bar.sync 	0;
	setp.gt.u32 	%p3, %r1, 63;
	@%p3 bra 	$L__BB3_6;
	ld.shared.u32 	%r15, [%r3+256];
	ld.shared.u32 	%r16, [%r3];
	add.s32 	%r17, %r16, %r15;
	st.shared.u32 	[%r3], %r17;
$L__BB3_6:
	bar.sync 	0;
	setp.gt.u32 	%p4, %r1, 31;
	@%p4 bra 	$L__BB3_9;
	ld.volatile.shared.u32 	%r18, [%r3+128];
	ld.volatile.shared.u32 	%r19, [%r3];
	add.s32 	%r20, %r19, %r18;
	st.volatile.shared.u32 	[%r3], %r20;
	ld.volatile.shared.u32 	%r21, [%r3+64];
	ld.volatile.shared.u32 	%r22, [%r3];
	add.s32 	%r23, %r22, %r21;
	st.volatile.shared.u32 	[%r3], %r23;
	ld.volatile.shared.u32 	%r24, [%r3+32];
	ld.volatile.shared.u32 	%r25, [%r3];
	add.s32 	%r26, %r25, %r24;
	st.volatile.shared.u32 	[%r3], %r26;
	ld.volatile.shared.u32 	%r27, [%r3+16];
	ld.volatile.shared.u32 	%r28, [%r3];
	add.s32 	%r29, %r28, %r27;
	st.volatile.shared.u32 	[%r3], %r29;
	ld.volatile.shared.u32 	%r30, [%r3+8];
	ld.volatile.shared.u32 	%r31, [%r3];
	add.s32 	%r32, %r31, %r30;
	st.volatile.shared.u32 	[%r3], %r32;
	ld.volatile.shared.u32 	%r33, [%r3+4];
	ld.volatile.shared.u32 	%r34, [%r3];
	add.s32 	%r35, %r34, %r33;
	st.volatile.shared.u32 	[%r3], %r35;
	setp.ne.s32 	%p5, %r1, 0;
	@%p5 bra 	$L__BB3_9;
	ld.shared.u32 	%r36, [sdata];
	cvta.to.global.u64 	%rd6, %rd1;
	mul.wide.u32 	%rd7, %r2, 4;
	add.s64 	%rd8, %rd6, %rd7;
	st.global.u32 	[%rd8], %r36;
$L__BB3_9:
	ret;

}


// ===== COMPILED SASS (sm_100) =====

	.target	sm_100

	.elftype	@"ET_EXEC"


//--------------------- .note.nv.tkinfo           --------------------------
	.section	.note.nv.tkinfo,"",@"SHT_NOTE"
	.sectionflags	@"SHF_NOTE_NV_TKINFO"
	.tkinfo
        /*0018*/ 	.word	0x00000002
        /*0030*/ 	.string	""
        /*0030*/ 	.string	"ptxas"
        /*0030*/ 	.string	"Cuda compilation tools, release 13.0, V13.0.88"
        /*0030*/ 	.string	"Build cuda_13.0.r13.0/compiler.36424714_0"
        /*0030*/ 	.string	"-arch sm_100 -m 64 "



//--------------------- .note.nv.cuinfo           --------------------------
	.section	.note.nv.cuinfo,"",@"SHT_NOTE"
	.sectionflags	@"SHF_NOTE_NV_CUINFO"
        /*0018*/ 	.short	0x0002
        /*001a*/ 	.short	0x0064
        /*001c*/ 	.short	0x0082
	.zero		2


//--------------------- .nv.info                  --------------------------
	.section	.nv.info,"",@"SHT_CUDA_INFO"
	.align	4


	//----- nvinfo : EIATTR_REGCOUNT
	.align		4
        /*0000*/ 	.byte	0x04, 0x2f
        /*0002*/ 	.short	(.L_1 - .L_0)
	.align		4
.L_0:
        /*0004*/ 	.word	index@(_Z7reduce0PiS_j)
        /*0008*/ 	.word	0x0000000b


	//----- nvinfo : EIATTR_FRAME_SIZE
	.align		4
.L_1:
        /*000c*/ 	.byte	0x04, 0x11
        /*000e*/ 	.short	(.L_3 - .L_2)
	.align		4
.L_2:
        /*0010*/ 	.word	index@(_Z7reduce0PiS_j)
        /*0014*/ 	.word	0x00000000


	//----- nvinfo : EIATTR_REGCOUNT
	.align		4
.L_3:
        /*0018*/ 	.byte	0x04, 0x2f
        /*001a*/ 	.short	(.L_5 - .L_4)
	.align		4
.L_4:
        /*001c*/ 	.word	index@(_Z7reduce1PiS_j)
        /*0020*/ 	.word	0x0000000a


	//----- nvinfo : EIATTR_FRAME_SIZE
	.align		4
.L_5:
        /*0024*/ 	.byte	0x04, 0x11
        /*0026*/ 	.short	(.L_7 - .L_6)
	.align		4
.L_6:
        /*0028*/ 	.word	index@(_Z7reduce1PiS_j)
        /*002c*/ 	.word	0x00000000


	//----- nvinfo : EIATTR_REGCOUNT
	.align		4
.L_7:
        /*0030*/ 	.byte	0x04, 0x2f
        /*0032*/ 	.short	(.L_9 - .L_8)
	.align		4
.L_8:
        /*0034*/ 	.word	index@(_Z7reduce3PiS_j)
        /*0038*/ 	.word	0x0000000b


	//----- nvinfo : EIATTR_FRAME_SIZE
	.align		4
.L_9:
        /*003c*/ 	.byte	0x04, 0x11
        /*003e*/ 	.short	(.L_11 - .L_10)
	.align		4
.L_10:
        /*0040*/ 	.word	index@(_Z7reduce3PiS_j)
        /*0044*/ 	.word	0x00000000


	//----- nvinfo : EIATTR_REGCOUNT
	.align		4
.L_11:
        /*0048*/ 	.byte	0x04, 0x2f
        /*004a*/ 	.short	(.L_13 - .L_12)
	.align		4
.L_12:
        /*004c*/ 	.word	index@(_Z7reduce6PiS_j)
        /*0050*/ 	.word	0x0000000e


	//----- nvinfo : EIATTR_FRAME_SIZE
	.align		4
.L_13:
        /*0054*/ 	.byte	0x04, 0x11
        /*0056*/ 	.short	(.L_15 - .L_14)
	.align		4
.L_14:
        /*0058*/ 	.word	index@(_Z7reduce6PiS_j)
        /*005c*/ 	.word	0x00000000


	//----- nvinfo : EIATTR_MIN_STACK_SIZE
	.align		4
.L_15:
        /*0060*/ 	.byte	0x04, 0x12
        /*0062*/ 	.short	(.L_17 - .L_16)
	.align		4
.L_16:
        /*0064*/ 	.word	index@(_Z7reduce6PiS_j)
        /*0068*/ 	.word	0x00000000


	//----- nvinfo : EIATTR_MIN_STACK_SIZE
	.align		4
.L_17:
        /*006c*/ 	.byte	0x04, 0x12
        /*006e*/ 	.short	(.L_19 - .L_18)
	.align		4
.L_18:
        /*0070*/ 	.word	index@(_Z7reduce3PiS_j)
        /*0074*/ 	.word	0x00000000


	//----- nvinfo : EIATTR_MIN_STACK_SIZE
	.align		4
.L_19:
        /*0078*/ 	.byte	0x04, 0x12
        /*007a*/ 	.short	(.L_21 - .L_20)
	.align		4
.L_20:
        /*007c*/ 	.word	index@(_Z7reduce1PiS_j)
        /*0080*/ 	.word	0x00000000


	//----- nvinfo : EIATTR_MIN_STACK_SIZE
	.align		4
.L_21:
        /*0084*/ 	.byte	0x04, 0x12
        /*0086*/ 	.short	(.L_23 - .L_22)
	.align		4
.L_22:
        /*0088*/ 	.word	index@(_Z7reduce0PiS_j)
        /*008c*/ 	.word	0x00000000
.L_23:


//--------------------- .nv.compat                --------------------------
	.section	.nv.compat,"",@"SHT_CUDA_COMPAT_INFO"
	.align	4
        /*0000*/ 	.byte	0x02, 0x09, 0x00, 0x00, 0x02, 0x02, 0x01, 0x00, 0x02, 0x05, 0x05, 0x00, 0x03, 0x07, 0x01, 0x01
        /*0010*/ 	.byte	0x02, 0x03, 0x00, 0x00, 0x02, 0x06, 0x01, 0x00, 0x04, 0x0b, 0x08, 0x00, 0x09, 0x00, 0x00, 0x00
        /*0020*/ 	.byte	0x00, 0x00, 0x00, 0x00


//--------------------- .nv.info._Z7reduce6PiS_j  --------------------------
	.section	.nv.info._Z7reduce6PiS_j,"",@"SHT_CUDA_INFO"
	.sectionflags	@""
	.align	4


	//----- nvinfo : EIATTR_CUDA_API_VERSION
	.align		4
        /*0000*/ 	.byte	0x04, 0x37
        /*0002*/ 	.short	(.L_25 - .L_24)
.L_24:
        /*0004*/ 	.word	0x00000082


	//----- nvinfo : EIATTR_KPARAM_INFO
	.align		4
.L_25:
        /*0008*/ 	.byte	0x04, 0x17
        /*000a*/ 	.short	(.L_27 - .L_26)
.L_26:
        /*000c*/ 	.word	0x00000000
        /*0010*/ 	.short	0x0002
        /*0012*/ 	.short	0x0010
        /*0014*/ 	.byte	0x00, 0xf0, 0x11, 0x00


	//----- nvinfo : EIATTR_KPARAM_INFO
	.align		4
.L_27:
        /*0018*/ 	.byte	0x04, 0x17
        /*001a*/ 	.short	(.L_29 - .L_28)
.L_28:
        /*001c*/ 	.word	0x00000000
        /*0020*/ 	.short	0x0001
        /*0022*/ 	.short	0x0008
        /*0024*/ 	.byte	0x00, 0xf5, 0x21, 0x00


	//----- nvinfo : EIATTR_KPARAM_INFO
	.align		4
.L_29:
        /*0028*/ 	.byte	0x04, 0x17
        /*002a*/ 	.short	(.L_31 - .L_30)
.L_30:
        /*002c*/ 	.word	0x00000000
        /*0030*/ 	.short	0x0000
        /*0032*/ 	.short	0x0000
        /*0034*/ 	.byte	0x00, 0xf5, 0x21, 0x00


	//----- nvinfo : EIATTR_SPARSE_MMA_MASK
	.align		4
.L_31:
        /*0038*/ 	.byte	0x03, 0x50
        /*003a*/ 	.short	0x0000


	//----- nvinfo : EIATTR_MAXREG_COUNT
	.align		4
        /*003c*/ 	.byte	0x03, 0x1b
        /*003e*/ 	.short	0x00ff


	//----- nvinfo : EIATTR_NUM_BARRIERS
	.align		4
        /*0040*/ 	.byte	0x02, 0x4c
        /*0042*/ 	.byte	0x01
	.zero		1


	//----- nvinfo : EIATTR_MERCURY_ISA_VERSION
	.align		4
        /*0044*/ 	.byte	0x03, 0x5f
        /*0046*/ 	.short	0x0101


	//----- nvinfo : EIATTR_VRC_CTA_INIT_COUNT
	.align		4
        /*0048*/ 	.byte	0x02, 0x4a
	.zero		1
	.zero		1


	//----- nvinfo : EIATTR_EXIT_INSTR_OFFSETS
	.align		4
        /*004c*/ 	.byte	0x04, 0x1c
        /*004e*/ 	.short	(.L_33 - .L_32)


	//   ....[0]....
.L_32:
        /*0050*/ 	.word	0x00000220


	//   ....[1]....
        /*0054*/ 	.word	0x000003c0


	//   ....[2]....
        /*0058*/ 	.word	0x00000410


	//----- nvinfo : EIATTR_CBANK_PARAM_SIZE
	.align		4
.L_33:
        /*005c*/ 	.byte	0x03, 0x19
        /*005e*/ 	.short	0x0014


	//----- nvinfo : EIATTR_PARAM_CBANK
	.align		4
        /*0060*/ 	.byte	0x04, 0x0a
        /*0062*/ 	.short	(.L_35 - .L_34)
	.align		4
.L_34:
        /*0064*/ 	.word	index@(.nv.constant0._Z7reduce6PiS_j)
        /*0068*/ 	.short	0x0380
        /*006a*/ 	.short	0x0014


	//----- nvinfo : EIATTR_SW_WAR
	.align		4
.L_35:
        /*006c*/ 	.byte	0x04, 0x36
        /*006e*/ 	.short	(.L_37 - .L_36)
.L_36:
        /*0070*/ 	.word	0x00000008
.L_37:


//--------------------- .nv.info._Z7reduce3PiS_j  --------------------------
	.section	.nv.info._Z7reduce3PiS_j,"",@"SHT_CUDA_INFO"
	.sectionflags	@""
	.align	4


	//----- nvinfo : EIATTR_CUDA_API_VERSION
	.align		4
        /*0000*/ 	.byte	0x04, 0x37
        /*0002*/ 	.short	(.L_39 - .L_38)
.L_38:
        /*0004*/ 	.word	0x00000082


	//----- nvinfo : EIATTR_KPARAM_INFO
	.align		4
.L_39:
        /*0008*/ 	.byte	0x04, 0x17
        /*000a*/ 	.short	(.L_41 - .L_40)
.L_40:
        /*000c*/ 	.word	0x00000000
        /*0010*/ 	.short	0x0002
        /*0012*/ 	.short	0x0010
        /*0014*/ 	.byte	0x00, 0xf0, 0x11, 0x00


	//----- nvinfo : EIATTR_KPARAM_INFO
	.align		4
.L_41:
        /*0018*/ 	.byte	0x04, 0x17
        /*001a*/ 	.short	(.L_43 - .L_42)
.L_42:
        /*001c*/ 	.word	0x00000000
        /*0020*/ 	.short	0x0001
        /*0022*/ 	.short	0x0008
        /*0024*/ 	.byte	0x00, 0xf5, 0x21, 0x00


	//----- nvinfo : EIATTR_KPARAM_INFO
	.align		4
.L_43:
        /*0028*/ 	.byte	0x04, 0x17
        /*002a*/ 	.short	(.L_45 - .L_44)
.L_44:
        /*002c*/ 	.word	0x00000000
        /*0030*/ 	.short	0x0000
        /*0032*/ 	.short	0x0000
        /*0034*/ 	.byte	0x00, 0xf5, 0x21, 0x00


	//----- nvinfo : EIATTR_SPARSE_MMA_MASK
	.align		4
.L_45:
        /*0038*/ 	.byte	0x03, 0x50
        /*003a*/ 	.short	0x0000


	//----- nvinfo : EIATTR_MAXREG_COUNT
	.align		4
        /*003c*/ 	.byte	0x03, 0x1b
        /*003e*/ 	.short	0x00ff


	//----- nvinfo : EIATTR_NUM_BARRIERS
	.align		4
        /*0040*/ 	.byte	0x02, 0x4c
        /*0042*/ 	.byte	0x01
	.zero		1


	//----- nvinfo : EIATTR_MERCURY_ISA_VERSION
	.align		4
        /*0044*/ 	.byte	0x03, 0x5f
        /*0046*/ 	.short	0x0101


	//----- nvinfo : EIATTR_VRC_CTA_INIT_COUNT
	.align		4
        /*0048*/ 	.byte	0x02, 0x4a
	.zero		1
	.zero		1


	//----- nvinfo : EIATTR_EXIT_INSTR_OFFSETS
	.align		4
        /*004c*/ 	.byte	0x04, 0x1c
        /*004e*/ 	.short	(.L_47 - .L_46)


	//   ....[0]....
.L_46:
        /*0050*/ 	.word	0x000001e0


	//   ....[1]....
        /*0054*/ 	.word	0x00000260


	//----- nvinfo : EIATTR_CBANK_PARAM_SIZE
	.align		4
.L_47:
        /*0058*/ 	.byte	0x03, 0x19
        /*005a*/ 	.short	0x0014


	//----- nvinfo : EIATTR_PARAM_CBANK
	.align		4
        /*005c*/ 	.byte	0x04, 0x0a
        /*005e*/ 	.short	(.L_49 - .L_48)
	.align		4
.L_48:
        /*0060*/ 	.word	index@(.nv.constant0._Z7reduce3PiS_j)
        /*0064*/ 	.short	0x0380
        /*0066*/ 	.short	0x0014


	//----- nvinfo : EIATTR_SW_WAR
	.align		4
.L_49:
        /*0068*/ 	.byte	0x04, 0x36
        /*006a*/ 	.short	(.L_51 - .L_50)
.L_50:
        /*006c*/ 	.word	0x00000008
.L_51:


//--------------------- .nv.info._Z7reduce1PiS_j  --------------------------
	.section	.nv.info._Z7reduce1PiS_j,"",@"SHT_CUDA_INFO"
	.sectionflags	@""
	.align	4


	//----- nvinfo : EIATTR_CUDA_API_VERSION
	.align		4
        /*0000*/ 	.byte	0x04, 0x37
        /*0002*/ 	.short	(.L_53 - .L_52)
.L_52:
        /*0004*/ 	.word	0x00000082


	//----- nvinfo : EIATTR_KPARAM_INFO
	.align		4
.L_53:
        /*0008*/ 	.byte	0x04, 0x17
        /*000a*/ 	.short	(.L_55 - .L_54)
.L_54:
        /*000c*/ 	.word	0x00000000
        /*0010*/ 	.short	0x0002
        /*0012*/ 	.short	0x0010
        /*0014*/ 	.byte	0x00, 0xf0, 0x11, 0x00


	//----- nvinfo : EIATTR_KPARAM_INFO
	.align		4
.L_55:
        /*0018*/ 	.byte	0x04, 0x17
        /*001a*/ 	.short	(.L_57 - .L_56)
.L_56:
        /*001c*/ 	.word	0x00000000
        /*0020*/ 	.short	0x0001
        /*0022*/ 	.short	0x0008
        /*0024*/ 	.byte	0x00, 0xf5, 0x21, 0x00


	//----- nvinfo : EIATTR_KPARAM_INFO
	.align		4
.L_57:
        /*0028*/ 	.byte	0x04, 0x17
        /*002a*/ 	.short	(.L_59 - .L_58)
.L_58:
        /*002c*/ 	.word	0x00000000
        /*0030*/ 	.short	0x0000
        /*0032*/ 	.short	0x0000
        /*0034*/ 	.byte	0x00, 0xf5, 0x21, 0x00


	//----- nvinfo : EIATTR_SPARSE_MMA_MASK
	.align		4
.L_59:
        /*0038*/ 	.byte	0x03, 0x50
        /*003a*/ 	.short	0x0000


	//----- nvinfo : EIATTR_MAXREG_COUNT
	.align		4
        /*003c*/ 	.byte	0x03, 0x1b
        /*003e*/ 	.short	0x00ff


	//----- nvinfo : EIATTR_NUM_BARRIERS
	.align		4
        /*0040*/ 	.byte	0x02, 0x4c
        /*0042*/ 	.byte	0x01
	.zero		1


	//----- nvinfo : EIATTR_MERCURY_ISA_VERSION
	.align		4
        /*0044*/ 	.byte	0x03, 0x5f
        /*0046*/ 	.short	0x0101


	//----- nvinfo : EIATTR_VRC_CTA_INIT_COUNT
	.align		4
        /*0048*/ 	.byte	0x02, 0x4a
	.zero		1
	.zero		1


	//----- nvinfo : EIATTR_EXIT_INSTR_OFFSETS
	.align		4
        /*004c*/ 	.byte	0x04, 0x1c
        /*004e*/ 	.short	(.L_61 - .L_60)


	//   ....[0]....
.L_60:
        /*0050*/ 	.word	0x00000210


	//   ....[1]....
        /*0054*/ 	.word	0x00000290


	//----- nvinfo : EIATTR_CBANK_PARAM_SIZE
	.align		4
.L_61:
        /*0058*/ 	.byte	0x03, 0x19
        /*005a*/ 	.short	0x0014


	//----- nvinfo : EIATTR_PARAM_CBANK
	.align		4
        /*005c*/ 	.byte	0x04, 0x0a
        /*005e*/ 	.short	(.L_63 - .L_62)
	.align		4
.L_62:
        /*0060*/ 	.word	index@(.nv.constant0._Z7reduce1PiS_j)
        /*0064*/ 	.short	0x0380
        /*0066*/ 	.short	0x0014


	//----- nvinfo : EIATTR_SW_WAR
	.align		4
.L_63:
        /*0068*/ 	.byte	0x04, 0x36
        /*006a*/ 	.short	(.L_65 - .L_64)
.L_64:
        /*006c*/ 	.word	0x00000008
.L_65:


//--------------------- .nv.info._Z7reduce0PiS_j  --------------------------
	.section	.nv.info._Z7reduce0PiS_j,"",@"SHT_CUDA_INFO"
	.sectionflags	@""
	.align	4


	//----- nvinfo : EIATTR_CUDA_API_VERSION
	.align		4
        /*0000*/ 	.byte	0x04, 0x37
        /*0002*/ 	.short	(.L_67 - .L_66)
.L_66:
        /*0004*/ 	.word	0x00000082


	//----- nvinfo : EIATTR_KPARAM_INFO
	.align		4
.L_67:
        /*0008*/ 	.byte	0x04, 0x17
        /*000a*/ 	.short	(.L_69 - .L_68)
.L_68:
        /*000c*/ 	.word	0x00000000
        /*0010*/ 	.short	0x0002
        /*0012*/ 	.short	0x0010
        /*0014*/ 	.byte	0x00, 0xf0, 0x11, 0x00


	//----- nvinfo : EIATTR_KPARAM_INFO
	.align		4
.L_69:
        /*0018*/ 	.byte	0x04, 0x17
        /*001a*/ 	.short	(.L_71 - .L_70)
.L_70:
        /*001c*/ 	.word	0x00000000
        /*0020*/ 	.short	0x0001
        /*0022*/ 	.short	0x0008
        /*0024*/ 	.byte	0x00, 0xf5, 0x21, 0x00


	//----- nvinfo : EIATTR_KPARAM_INFO
	.align		4
.L_71:
        /*0028*/ 	.byte	0x04, 0x17
        /*002a*/ 	.short	(.L_73 - .L_72)
.L_72:
        /*002c*/ 	.word	0x00000000
        /*0030*/ 	.short	0x0000
        /*0032*/ 	.short	0x0000
        /*0034*/ 	.byte	0x00, 0xf5, 0x21, 0x00


	//----- nvinfo : EIATTR_SPARSE_MMA_MASK
	.align		4
.L_73:
        /*0038*/ 	.byte	0x03, 0x50
        /*003a*/ 	.short	0x0000


	//----- nvinfo : EIATTR_MAXREG_COUNT
	.align		4
        /*003c*/ 	.byte	0x03, 0x1b
        /*003e*/ 	.short	0x00ff


	//----- nvinfo : EIATTR_NUM_BARRIERS
	.align		4
        /*0040*/ 	.byte	0x02, 0x4c
        /*0042*/ 	.byte	0x01
	.zero		1


	//----- nvinfo : EIATTR_MERCURY_ISA_VERSION
	.align		4
        /*0044*/ 	.byte	0x03, 0x5f
        /*0046*/ 	.short	0x0101


	//----- nvinfo : EIATTR_VRC_CTA_INIT_COUNT
	.align		4
        /*0048*/ 	.byte	0x02, 0x4a
	.zero		1
	.zero		1


	//----- nvinfo : EIATTR_EXIT_INSTR_OFFSETS
	.align		4
        /*004c*/ 	.byte	0x04, 0x1c
        /*004e*/ 	.short	(.L_75 - .L_74)


	//   ....[0]....
.L_74:
        /*0050*/ 	.word	0x000001f0


	//   ....[1]....
        /*0054*/ 	.word	0x00000270


	//----- nvinfo : EIATTR_CBANK_PARAM_SIZE
	.align		4
.L_75:
        /*0058*/ 	.byte	0x03, 0x19
        /*005a*/ 	.short	0x0014


	//----- nvinfo : EIATTR_PARAM_CBANK
	.align		4
        /*005c*/ 	.byte	0x04, 0x0a
        /*005e*/ 	.short	(.L_77 - .L_76)
	.align		4
.L_76:
        /*0060*/ 	.word	index@(.nv.constant0._Z7reduce0PiS_j)
        /*0064*/ 	.short	0x0380
        /*0066*/ 	.short	0x0014


	//----- nvinfo : EIATTR_SW_WAR
	.align		4
.L_77:
        /*0068*/ 	.byte	0x04, 0x36
        /*006a*/ 	.short	(.L_79 - .L_78)
.L_78:
        /*006c*/ 	.word	0x00000008
.L_79:


//--------------------- .nv.callgraph             --------------------------
	.section	.nv.callgraph,"",@"SHT_CUDA_CALLGRAPH"
	.align	4
	.sectionentsize	8
	.align		4
        /*0000*/ 	.word	0x00000000
	.align		4
        /*0004*/ 	.word	0xffffffff
	.align		4
        /*0008*/ 	.word	0x00000000
	.align		4
        /*000c*/ 	.word	0xfffffffe
	.align		4
        /*0010*/ 	.word	0x00000000
	.align		4
        /*0014*/ 	.word	0xfffffffd
	.align		4
        /*0018*/ 	.word	0x00000000
	.align		4
        /*001c*/ 	.word	0xfffffffc


//--------------------- .text._Z7reduce6PiS_j     --------------------------
	.section	.text._Z7reduce6PiS_j,"ax",@progbits
	.align	128
        .global         _Z7reduce6PiS_j
        .type           _Z7reduce6PiS_j,@function
        .size           _Z7reduce6PiS_j,(.L_x_10 - _Z7reduce6PiS_j)
        .other          _Z7reduce6PiS_j,@"STO_CUDA_ENTRY STV_DEFAULT"
_Z7reduce6PiS_j:
.text._Z7reduce6PiS_j:
[----:B------:R-:W-:Y:S01]  /*0000*/  LDC R1, c[0x0][0x37c] ;  /* 0x0000df00ff017b82 */ /* 0x000fe20000000800 */
[----:B------:R-:W0:Y:S07]  /*0010*/  S2R R3, SR_TID.X ;  /* 0x0000000000037919 */ /* 0x000e2e0000002100 */
[----:B------:R-:W1:Y:S01]  /*0020*/  LDC.64 R4, c[0x0][0x380] ;  /* 0x0000e000ff047b82 */ /* 0x000e620000000a00 */
[----:B------:R-:W0:Y:S01]  /*0030*/  LDCU UR4, c[0x0][0x360] ;  /* 0x00006c00ff0477ac */ /* 0x000e220008000800 */
[----:B------:R-:W0:Y:S01]  /*0040*/  S2R R0, SR_CTAID.X ;  /* 0x0000000000007919 */ /* 0x000e220000002500 */
[----:B------:R-:W2:Y:S01]  /*0050*/  LDCU.64 UR6, c[0x0][0x358] ;  /* 0x00006b00ff0677ac */ /* 0x000ea20008000a00 */
[----:B0-----:R-:W-:-:S04]  /*0060*/  IMAD R7, R0, UR4, R3 ;  /* 0x0000000400077c24 */ /* 0x001fc8000f8e0203 */
[----:B-1----:R-:W-:-:S06]  /*0070*/  IMAD.WIDE.U32 R4, R7, 0x4, R4 ;  /* 0x0000000407047825 */ /* 0x002fcc00078e0004 */
[----:B--2---:R-:W2:Y:S01]  /*0080*/  LDG.E R5, desc[UR6][R4.64] ;  /* 0x0000000604057981 */ /* 0x004ea2000c1e1900 */
[----:B------:R-:W0:Y:S01]  /*0090*/  S2UR UR5, SR_CgaCtaId ;  /* 0x00000000000579c3 */ /* 0x000e220000008800 */
[----:B------:R-:W-:Y:S01]  /*00a0*/  UMOV UR4, 0x400 ;  /* 0x0000040000047882 */ /* 0x000fe20000000000 */
[C---:B------:R-:W-:Y:S02]  /*00b0*/  ISETP.GT.U32.AND P1, PT, R3.reuse, 0xff, PT ;  /* 0x000000ff0300780c */ /* 0x040fe40003f24070 */
[----:B------:R-:W-:Y:S01]  /*00c0*/  ISETP.GT.U32.AND P0, PT, R3, 0x7f, PT ;  /* 0x0000007f0300780c */ /* 0x000fe20003f04070 */
[----:B0-----:R-:W-:-:S06]  /*00d0*/  ULEA UR4, UR5, UR4, 0x18 ;  /* 0x0000000405047291 */ /* 0x001fcc000f8ec0ff */
[----:B------:R-:W-:-:S05]  /*00e0*/  LEA R2, R3, UR4, 0x2 ;  /* 0x0000000403027c11 */ /* 0x000fca000f8e10ff */
[----:B--2---:R-:W-:Y:S01]  /*00f0*/  STS [R2], R5 ;  /* 0x0000000502007388 */ /* 0x004fe20000000800 */
[----:B------:R-:W-:Y:S06]  /*0100*/  BAR.SYNC.DEFER_BLOCKING 0x0 ;  /* 0x0000000000007b1d */ /* 0x000fec0000010000 */
[----:B------:R-:W-:Y:S04]  /*0110*/  @!P1 LDS R6, [R2+0x400] ;  /* 0x0004000002069984 */ /* 0x000fe80000000800 */
[----:B------:R-:W0:Y:S02]  /*0120*/  @!P1 LDS R7, [R2] ;  /* 0x0000000002079984 */ /* 0x000e240000000800 */
[----:B0-----:R-:W-:-:S05]  /*0130*/  @!P1 IMAD.IADD R7, R6, 0x1, R7 ;  /* 0x0000000106079824 */ /* 0x001fca00078e0207 */
[----:B------:R-:W-:Y:S01]  /*0140*/  @!P1 STS [R2], R7 ;  /* 0x0000000702009388 */ /* 0x000fe20000000800 */
[----:B------:R-:W-:Y:S01]  /*0150*/  BAR.SYNC.DEFER_BLOCKING 0x0 ;  /* 0x0000000000007b1d */ /* 0x000fe20000010000 */
[----:B------:R-:W-:-:S05]  /*0160*/  ISETP.GT.U32.AND P1, PT, R3, 0x3f, PT ;  /* 0x0000003f0300780c */ /* 0x000fca0003f24070 */
        /* <DEDUP_REMOVED lines=8> */
[----:B0-----:R-:W-:-:S05]  /*01f0*/  @!P1 IADD3 R5, PT, PT, R4, R5, RZ ;  /* 0x0000000504059210 */ /* 0x001fca0007ffe0ff */
[----:B------:R0:W-:Y:S01]  /*0200*/  @!P1 STS [R2], R5 ;  /* 0x0000000502009388 */ /* 0x0001e20000000800 */
[----:B------:R-:W-:Y:S06]  /*0210*/  BAR.SYNC.DEFER_BLOCKING 0x0 ;  /* 0x0000000000007b1d */ /* 0x000fec0000010000 */
[----:B------:R-:W-:Y:S05]  /*0220*/  @P0 EXIT ;  /* 0x000000000000094d */ /* 0x000fea0003800000 */
[----:B------:R-:W-:Y:S01]  /*0230*/  LDS R4, [R2+0x80] ;  /* 0x0000800002047984 */ /* 0x000fe20000000800 */
[----:B------:R-:W-:-:S03]  /*0240*/  ISETP.NE.AND P0, PT, R3, RZ, PT ;  /* 0x000000ff0300720c */ /* 0x000fc60003f05270 */
[----:B0-----:R-:W0:Y:S02]  /*0250*/  LDS R5, [R2] ;  /* 0x0000000002057984 */ /* 0x001e240000000800 */
[----:B0-----:R-:W-:-:S05]  /*0260*/  IMAD.IADD R5, R4, 0x1, R5 ;  /* 0x0000000104057824 */ /* 0x001fca00078e0205 */
[----:B------:R-:W-:Y:S04]  /*0270*/  STS [R2], R5 ;  /* 0x0000000502007388 */ /* 0x000fe80000000800 */
[----:B------:R-:W-:Y:S04]  /*0280*/  LDS R4, [R2+0x40] ;  /* 0x0000400002047984 */ /* 0x000fe80000000800 */
[----:B------:R-:W0:Y:S02]  /*0290*/  LDS R7, [R2] ;  /* 0x0000000002077984 */ /* 0x000e240000000800 */
[----:B0-----:R-:W-:-:S05]  /*02a0*/  IADD3 R7, PT, PT, R4, R7, RZ ;  /* 0x0000000704077210 */ /* 0x001fca0007ffe0ff */
[----:B------:R-:W-:Y:S04]  /*02b0*/  STS [R2], R7 ;  /* 0x0000000702007388 */ /* 0x000fe80000000800 */
[----:B------:R-:W-:Y:S04]  /*02c0*/  LDS R4, [R2+0x20] ;  /* 0x0000200002047984 */ /* 0x000fe80000000800 */
[----:B------:R-:W0:Y:S02]  /*02d0*/  LDS R9, [R2] ;  /* 0x0000000002097984 */ /* 0x000e240000000800 */
        /* <DEDUP_REMOVED lines=13> */
[----:B------:R0:W-:Y:S01]  /*03b0*/  STS [R2], R7 ;  /* 0x0000000702007388 */ /* 0x0001e20000000800 */
[----:B------:R-:W-:Y:S05]  /*03c0*/  @P0 EXIT ;  /* 0x000000000000094d */ /* 0x000fea0003800000 */
[----:B------:R-:W1:Y:S01]  /*03d0*/  LDS R5, [UR4] ;  /* 0x00000004ff057984 */ /* 0x000e620008000800 */
[----:B0-----:R-:W0:Y:S02]  /*03e0*/  LDC.64 R2, c[0x0][0x388] ;  /* 0x0000e200ff027b82 */ /* 0x001e240000000a00 */
[----:B0-----:R-:W-:-:S05]  /*03f0*/  IMAD.WIDE.U32 R2, R0, 0x4, R2 ;  /* 0x0000000400027825 */ /* 0x001fca00078e0002 */
[----:B-1----:R-:W-:Y:S01]  /*0400*/  STG.E desc[UR6][R2.64], R5 ;  /* 0x0000000502007986 */ /* 0x002fe2000c101906 */
[----:B------:R-:W-:Y:S05]  /*0410*/  EXIT ;  /* 0x000000000000794d */ /* 0x000fea0003800000 */
.L_x_0:
[----:B------:R-:W-:-:S00]  /*0420*/  BRA `(.L_x_0) ;  /* 0xfffffffc00fc7947 */ /* 0x000fc0000383ffff */
[----:B------:R-:W-:-:S00]  /*0430*/  NOP ;  /* 0x0000000000007918 */ /* 0x000fc00000000000 */
        /* <DEDUP_REMOVED lines=12> */
.L_x_10:


//--------------------- .text._Z7reduce3PiS_j     --------------------------
	.section	.text._Z7reduce3PiS_j,"ax",@progbits
	.align	128
        .global         _Z7reduce3PiS_j
        .type           _Z7reduce3PiS_j,@function
        .size           _Z7reduce3PiS_j,(.L_x_11 - _Z7reduce3PiS_j)
        .other          _Z7reduce3PiS_j,@"STO_CUDA_ENTRY STV_DEFAULT"
_Z7reduce3PiS_j:
.text._Z7reduce3PiS_j:
        /* <DEDUP_REMOVED lines=11> */
[----:B------:R-:W-:Y:S01]  /*00b0*/  UISETP.GE.U32.AND UP0, UPT, UR8, 0x2, UPT ;  /* 0x000000020800788c */ /* 0x000fe2000bf06070 */
[----:B------:R-:W-:Y:S01]  /*00c0*/  ISETP.NE.AND P0, PT, R6, RZ, PT ;  /* 0x000000ff0600720c */ /* 0x000fe20003f05270 */
[----:B0-----:R-:W-:-:S06]  /*00d0*/  ULEA UR4, UR5, UR4, 0x18 ;  /* 0x0000000405047291 */ /* 0x001fcc000f8ec0ff */
[----:B------:R-:W-:-:S05]  /*00e0*/  LEA R5, R6, UR4, 0x2 ;  /* 0x0000000406057c11 */ /* 0x000fca000f8e10ff */
[----:B--2---:R0:W-:Y:S01]  /*00f0*/  STS [R5], R2 ;  /* 0x0000000205007388 */ /* 0x0041e20000000800 */
[----:B------:R-:W-:Y:S06]  /*0100*/  BAR.SYNC.DEFER_BLOCKING 0x0 ;  /* 0x0000000000007b1d */ /* 0x000fec0000010000 */
[----:B------:R-:W-:Y:S05]  /*0110*/  BRA.U !UP0, `(.L_x_1) ;  /* 0x0000000108307547 */ /* 0x000fea000b800000 */
[----:B------:R-:W-:-:S07]  /*0120*/  IMAD.U32 R0, RZ, RZ, UR8 ;  /* 0x00000008ff007e24 */ /* 0x000fce000f8e00ff */
.L_x_2:
[----:B------:R-:W-:-:S04]  /*0130*/  SHF.R.U32.HI R8, RZ, 0x1, R0 ;  /* 0x00000001ff087819 */ /* 0x000fc80000011600 */
[----:B------:R-:W-:-:S13]  /*0140*/  ISETP.GE.U32.AND P1, PT, R6, R8, PT ;  /* 0x000000080600720c */ /* 0x000fda0003f26070 */
[----:B0-----:R-:W-:Y:S01]  /*0150*/  @!P1 IMAD R2, R8, 0x4, R5 ;  /* 0x0000000408029824 */ /* 0x001fe200078e0205 */
[----:B------:R-:W-:Y:S05]  /*0160*/  @!P1 LDS R3, [R5] ;  /* 0x0000000005039984 */ /* 0x000fea0000000800 */
[----:B------:R-:W0:Y:S02]  /*0170*/  @!P1 LDS R2, [R2] ;  /* 0x0000000002029984 */ /* 0x000e240000000800 */
[----:B0-----:R-:W-:-:S05]  /*0180*/  @!P1 IADD3 R4, PT, PT, R2, R3, RZ ;  /* 0x0000000302049210 */ /* 0x001fca0007ffe0ff */
[----:B------:R1:W-:Y:S01]  /*0190*/  @!P1 STS [R5], R4 ;  /* 0x0000000405009388 */ /* 0x0003e20000000800 */
[----:B------:R-:W-:Y:S01]  /*01a0*/  BAR.SYNC.DEFER_BLOCKING 0x0 ;  /* 0x0000000000007b1d */ /* 0x000fe20000010000 */
[----:B------:R-:W-:Y:S01]  /*01b0*/  ISETP.GT.U32.AND P1, PT, R0, 0x3, PT ;  /* 0x000000030000780c */ /* 0x000fe20003f24070 */
[----:B------:R-:W-:-:S12]  /*01c0*/  IMAD.MOV.U32 R0, RZ, RZ, R8 ;  /* 0x000000ffff007224 */ /* 0x000fd800078e0008 */
[----:B-1----:R-:W-:Y:S05]  /*01d0*/  @P1 BRA `(.L_x_2) ;  /* 0xfffffffc00d41947 */ /* 0x002fea000383ffff */
.L_x_1:
[----:B------:R-:W-:Y:S05]  /*01e0*/  @P0 EXIT ;  /* 0x000000000000094d */ /* 0x000fea0003800000 */
[----:B------:R-:W1:Y:S01]  /*01f0*/  S2UR UR5, SR_CgaCtaId ;  /* 0x00000000000579c3 */ /* 0x000e620000008800 */
[----:B------:R-:W-:-:S07]  /*0200*/  UMOV UR4, 0x400 ;  /* 0x0000040000047882 */ /* 0x000fce0000000000 */
[----:B0-----:R-:W0:Y:S01]  /*0210*/  LDC.64 R2, c[0x0][0x388] ;  /* 0x0000e200ff027b82 */ /* 0x001e220000000a00 */
[----:B-1----:R-:W-:Y:S01]  /*0220*/  ULEA UR4, UR5, UR4, 0x18 ;  /* 0x0000000405047291 */ /* 0x002fe2000f8ec0ff */
[----:B0-----:R-:W-:-:S08]  /*0230*/  IMAD.WIDE.U32 R2, R7, 0x4, R2 ;  /* 0x0000000407027825 */ /* 0x001fd000078e0002 */
[----:B------:R-:W0:Y:S04]  /*0240*/  LDS R5, [UR4] ;  /* 0x00000004ff057984 */ /* 0x000e280008000800 */
[----:B0-----:R-:W-:Y:S01]  /*0250*/  STG.E desc[UR6][R2.64], R5 ;  /* 0x0000000502007986 */ /* 0x001fe2000c101906 */
[----:B------:R-:W-:Y:S05]  /*0260*/  EXIT ;  /* 0x000000000000794d */ /* 0x000fea0003800000 */
.L_x_3:
        /* <DEDUP_REMOVED lines=9> */
.L_x_11:


//--------------------- .text._Z7reduce1PiS_j     --------------------------
	.section	.text._Z7reduce1PiS_j,"ax",@progbits
	.align	128
        .global         _Z7reduce1PiS_j
        .type           _Z7reduce1PiS_j,@function
        .size           _Z7reduce1PiS_j,(.L_x_12 - _Z7reduce1PiS_j)
        .other          _Z7reduce1PiS_j,@"STO_CUDA_ENTRY STV_DEFAULT"
_Z7reduce1PiS_j:
.text._Z7reduce1PiS_j:
        /* <DEDUP_REMOVED lines=18> */
[----:B------:R-:W-:-:S05]  /*0120*/  UMOV UR5, 0x1 ;  /* 0x0000000100057882 */ /* 0x000fca0000000000 */
.L_x_5:
[----:B------:R-:W-:-:S04]  /*0130*/  USHF.L.U32 UR6, UR5, 0x1, URZ ;  /* 0x0000000105067899 */ /* 0x000fc800080006ff */
[----:B------:R-:W-:Y:S02]  /*0140*/  UISETP.GE.U32.AND UP0, UPT, UR6, UR7, UPT ;  /* 0x000000070600728c */ /* 0x000fe4000bf06070 */
[----:B01----:R-:W-:-:S05]  /*0150*/  IMAD R2, R4, UR6, RZ ;  /* 0x0000000604027c24 */ /* 0x003fca000f8e02ff */
[----:B------:R-:W-:-:S13]  /*0160*/  ISETP.GE.U32.AND P0, PT, R2, UR7, PT ;  /* 0x0000000702007c0c */ /* 0x000fda000bf06070 */
[C---:B------:R-:W-:Y:S01]  /*0170*/  @!P0 VIADD R0, R2.reuse, UR5 ;  /* 0x0000000502008c36 */ /* 0x040fe20008000000 */
[----:B------:R-:W-:Y:S01]  /*0180*/  @!P0 LEA R2, R2, UR4, 0x2 ;  /* 0x0000000402028c11 */ /* 0x000fe2000f8e10ff */
[----:B------:R-:W-:-:S03]  /*0190*/  UMOV UR5, UR6 ;  /* 0x0000000600057c82 */ /* 0x000fc60008000000 */
[----:B------:R-:W-:Y:S01]  /*01a0*/  @!P0 LEA R0, R0, UR4, 0x2 ;  /* 0x0000000400008c11 */ /* 0x000fe2000f8e10ff */
[----:B------:R-:W-:Y:S05]  /*01b0*/  @!P0 LDS R3, [R2] ;  /* 0x0000000002038984 */ /* 0x000fea0000000800 */
[----:B------:R-:W0:Y:S02]  /*01c0*/  @!P0 LDS R0, [R0] ;  /* 0x0000000000008984 */ /* 0x000e240000000800 */
[----:B0-----:R-:W-:-:S05]  /*01d0*/  @!P0 IADD3 R3, PT, PT, R0, R3, RZ ;  /* 0x0000000300038210 */ /* 0x001fca0007ffe0ff */
[----:B------:R1:W-:Y:S01]  /*01e0*/  @!P0 STS [R2], R3 ;  /* 0x0000000302008388 */ /* 0x0003e20000000800 */
[----:B------:R-:W-:Y:S06]  /*01f0*/  BAR.SYNC.DEFER_BLOCKING 0x0 ;  /* 0x0000000000007b1d */ /* 0x000fec0000010000 */
[----:B------:R-:W-:Y:S05]  /*0200*/  BRA.U !UP0, `(.L_x_5) ;  /* 0xfffffffd08c87547 */ /* 0x000fea000b83ffff */
.L_x_4:
[----:B------:R-:W-:Y:S05]  /*0210*/  @P1 EXIT ;  /* 0x000000000000194d */ /* 0x000fea0003800000 */
[----:B------:R-:W2:Y:S01]  /*0220*/  S2UR UR5, SR_CgaCtaId ;  /* 0x00000000000579c3 */ /* 0x000ea20000008800 */
[----:B------:R-:W-:-:S07]  /*0230*/  UMOV UR4, 0x400 ;  /* 0x0000040000047882 */ /* 0x000fce0000000000 */
[----:B01----:R-:W0:Y:S01]  /*0240*/  LDC.64 R2, c[0x0][0x388] ;  /* 0x0000e200ff027b82 */ /* 0x003e220000000a00 */
[----:B--2---:R-:W-:Y:S01]  /*0250*/  ULEA UR4, UR5, UR4, 0x18 ;  /* 0x0000000405047291 */ /* 0x004fe2000f8ec0ff */
[----:B0-----:R-:W-:-:S08]  /*0260*/  IMAD.WIDE.U32 R2, R7, 0x4, R2 ;  /* 0x0000000407027825 */ /* 0x001fd000078e0002 */
[----:B------:R-:W0:Y:S04]  /*0270*/  LDS R5, [UR4] ;  /* 0x00000004ff057984 */ /* 0x000e280008000800 */
[----:B0-----:R-:W-:Y:S01]  /*0280*/  STG.E desc[UR8][R2.64], R5 ;  /* 0x0000000502007986 */ /* 0x001fe2000c101908 */
[----:B------:R-:W-:Y:S05]  /*0290*/  EXIT ;  /* 0x000000000000794d */ /* 0x000fea0003800000 */
.L_x_6:
        /* <DEDUP_REMOVED lines=14> */
.L_x_12:


//--------------------- .text._Z7reduce0PiS_j     --------------------------
	.section	.text._Z7reduce0PiS_j,"ax",@progbits
	.align	128
        .global         _Z7reduce0PiS_j
        .type           _Z7reduce0PiS_j,@function
        .size           _Z7reduce0PiS_j,(.L_x_13 - _Z7reduce0PiS_j)
        .other          _Z7reduce0PiS_j,@"STO_CUDA_ENTRY STV_DEFAULT"
_Z7reduce0PiS_j:
.text._Z7reduce0PiS_j:
        /* <DEDUP_REMOVED lines=18> */
[----:B------:R-:W-:-:S07]  /*0120*/  IMAD.MOV.U32 R0, RZ, RZ, 0x1 ;  /* 0x00000001ff007424 */ /* 0x000fce00078e00ff */
.L_x_8:
[----:B------:R-:W-:-:S05]  /*0130*/  IMAD.SHL.U32 R8, R0, 0x2, RZ ;  /* 0x0000000200087824 */ /* 0x000fca00078e00ff */
[----:B0-----:R-:W-:-:S04]  /*0140*/  IADD3 R2, PT, PT, R8, -0x1, RZ ;  /* 0xffffffff08027810 */ /* 0x001fc80007ffe0ff */
[----:B------:R-:W-:-:S13]  /*0150*/  LOP3.LUT P1, RZ, R2, R7, RZ, 0xc0, !PT ;  /* 0x0000000702ff7212 */ /* 0x000fda000782c0ff */
[----:B------:R-:W-:Y:S01]  /*0160*/  @!P1 IMAD R2, R0, 0x4, R5 ;  /* 0x0000000400029824 */ /* 0x000fe200078e0205 */
[----:B------:R-:W-:Y:S01]  /*0170*/  @!P1 LDS R3, [R5] ;  /* 0x0000000005039984 */ /* 0x000fe20000000800 */
[----:B------:R-:W-:-:S04]  /*0180*/  MOV R0, R8 ;  /* 0x0000000800007202 */ /* 0x000fc80000000f00 */
[----:B------:R-:W0:Y:S02]  /*0190*/  @!P1 LDS R2, [R2] ;  /* 0x0000000002029984 */ /* 0x000e240000000800 */
[----:B0-----:R-:W-:-:S05]  /*01a0*/  @!P1 IADD3 R4, PT, PT, R2, R3, RZ ;  /* 0x0000000302049210 */ /* 0x001fca0007ffe0ff */
[----:B------:R1:W-:Y:S01]  /*01b0*/  @!P1 STS [R5], R4 ;  /* 0x0000000405009388 */ /* 0x0003e20000000800 */
[----:B------:R-:W-:Y:S01]  /*01c0*/  BAR.SYNC.DEFER_BLOCKING 0x0 ;  /* 0x0000000000007b1d */ /* 0x000fe20000010000 */
[----:B------:R-:W-:-:S13]  /*01d0*/  ISETP.GE.U32.AND P1, PT, R8, UR8, PT ;  /* 0x0000000808007c0c */ /* 0x000fda000bf26070 */
[----:B-1----:R-:W-:Y:S05]  /*01e0*/  @!P1 BRA `(.L_x_8) ;  /* 0xfffffffc00d09947 */ /* 0x002fea000383ffff */
.L_x_7:
        /* <DEDUP_REMOVED lines=9> */
.L_x_9:
        /* <DEDUP_REMOVED lines=16> */
.L_x_13:


//--------------------- .nv.shared._Z7reduce6PiS_j --------------------------
	.section	.nv.shared._Z7reduce6PiS_j,"aw",@nobits
	.sectionflags	@""
	.align	16
	.zero		1024


//--------------------- .nv.shared.reserved.0     --------------------------
	.section	.nv.shared.reserved.0,"aw",@nobits
	.weak		__nv_reservedSMEM_offset_0_alias
	.size		__nv_reservedSMEM_offset_0_alias, 0, 64
	.other		__nv_reservedSMEM_offset_0_alias,@"STO_CUDA_RESERVED_SHARED STV_DEFAULT"
__nv_reservedSMEM_offset_0_alias:
	.zero		0
	.zero		64


//--------------------- .nv.shared._Z7reduce3PiS_j --------------------------
	.section	.nv.shared._Z7reduce3PiS_j,"aw",@nobits
	.sectionflags	@""
	.align	16
	.zero		1024


//--------------------- .nv.shared._Z7reduce1PiS_j --------------------------
	.section	.nv.shared._Z7reduce1PiS_j,"aw",@nobits
	.sectionflags	@""
	.align	16
	.zero		1024


//--------------------- .nv.shared._Z7reduce0PiS_j --------------------------
	.section	.nv.shared._Z7reduce0PiS_j,"aw",@nobits
	.sectionflags	@""
	.align	16
	.zero		1024


//--------------------- .nv.constant0._Z7reduce6PiS_j --------------------------
	.section	.nv.constant0._Z7reduce6PiS_j,"a",@progbits
	.sectionflags	@""
	.align	4
.nv.constant0._Z7reduce6PiS_j:
	.zero		916


//--------------------- .nv.constant0._Z7reduce3PiS_j --------------------------
	.section	.nv.constant0._Z7reduce3PiS_j,"a",@progbits
	.sectionflags	@""
	.align	4
.nv.constant0._Z7reduce3PiS_j:
	.zero		916


//--------------------- .nv.constant0._Z7reduce1PiS_j --------------------------
	.section	.nv.constant0._Z7reduce1PiS_j,"a",@progbits
	.sectionflags	@""
	.align	4
.nv.constant0._Z7reduce1PiS_j:
	.zero		916


//--------------------- .nv.constant0._Z7reduce0PiS_j --------------------------
	.section	.nv.constant0._Z7reduce0PiS_j,"a",@progbits
	.sectionflags	@""
	.align	4
.nv.constant0._Z7reduce0PiS_j:
	.zero		916


//--------------------- SYMBOLS --------------------------

	.type		.nv.reservedSmem.offset0,@object
	.size		.nv.reservedSmem.offset0,0x4
	.type		.nv.reservedSmem.cap,@object
	.size		.nv.reservedSmem.cap,0x4
